	.headerflags	@"EF_CUDA_TEXMODE_UNIFIED EF_CUDA_64BIT_ADDRESS EF_CUDA_ACCELERATORS EF_CUDA_SM90 EF_CUDA_VIRTUAL_SM(EF_CUDA_SM90)"
	.elftype	@"ET_EXEC"


//--------------------- .nv.info                  --------------------------
	.section	.nv.info,"",@"SHT_CUDA_INFO"
	.align	4


	//----- nvinfo : EIATTR_REGCOUNT
	.align		4
        /*0000*/ 	.byte	0x04, 0x2f
        /*0002*/ 	.short	(.L_1 - .L_0)
	.align		4
.L_0:
        /*0004*/ 	.word	index@(triton_poi_fused_convolution_relu_8)
        /*0008*/ 	.word	0x00000012


	//----- nvinfo : EIATTR_MIN_STACK_SIZE
	.align		4
.L_1:
        /*000c*/ 	.byte	0x04, 0x12
        /*000e*/ 	.short	(.L_3 - .L_2)
	.align		4
.L_2:
        /*0010*/ 	.word	index@(triton_poi_fused_convolution_relu_8)
        /*0014*/ 	.word	0x00000000


	//----- nvinfo : EIATTR_FRAME_SIZE
	.align		4
.L_3:
        /*0018*/ 	.byte	0x04, 0x11
        /*001a*/ 	.short	(.L_5 - .L_4)
	.align		4
.L_4:
        /*001c*/ 	.word	index@(triton_poi_fused_convolution_relu_8)
        /*0020*/ 	.word	0x00000000


	//----- nvinfo : EIATTR_MIN_STACK_SIZE
	.align		4
.L_5:
        /*0024*/ 	.byte	0x04, 0x12
        /*0026*/ 	.short	(.L_7 - .L_6)
	.align		4
.L_6:
        /*0028*/ 	.word	index@(triton_poi_fused_convolution_relu_8)
        /*002c*/ 	.word	0x00000000
.L_7:


//--------------------- .nv.info.triton_poi_fused_convolution_relu_8 --------------------------
	.section	.nv.info.triton_poi_fused_convolution_relu_8,"",@"SHT_CUDA_INFO"
	.sectionflags	@""
	.align	4


	//----- nvinfo : EIATTR_CUDA_API_VERSION
	.align		4
        /*0000*/ 	.byte	0x04, 0x37
        /*0002*/ 	.short	(.L_9 - .L_8)
.L_8:
        /*0004*/ 	.word	0x0000007c


	//----- nvinfo : EIATTR_KPARAM_INFO
	.align		4
.L_9:
        /*0008*/ 	.byte	0x04, 0x17
        /*000a*/ 	.short	(.L_11 - .L_10)
.L_10:
        /*000c*/ 	.word	0x00000000
        /*0010*/ 	.short	0x0002
        /*0012*/ 	.short	0x0010
        /*0014*/ 	.byte	0x00, 0xf0, 0x11, 0x00


	//----- nvinfo : EIATTR_KPARAM_INFO
	.align		4
.L_11:
        /*0018*/ 	.byte	0x04, 0x17
        /*001a*/ 	.short	(.L_13 - .L_12)
.L_12:
        /*001c*/ 	.word	0x00000000
        /*0020*/ 	.short	0x0001
        /*0022*/ 	.short	0x0008
        /*0024*/ 	.byte	0x00, 0xf4, 0x21, 0x00


	//----- nvinfo : EIATTR_KPARAM_INFO
	.align		4
.L_13:
        /*0028*/ 	.byte	0x04, 0x17
        /*002a*/ 	.short	(.L_15 - .L_14)
.L_14:
        /*002c*/ 	.word	0x00000000
        /*0030*/ 	.short	0x0000
        /*0032*/ 	.short	0x0000
        /*0034*/ 	.byte	0x00, 0xf4, 0x21, 0x00


	//----- nvinfo : EIATTR_SPARSE_MMA_MASK
	.align		4
.L_15:
        /*0038*/ 	.byte	0x03, 0x50
        /*003a*/ 	.short	0x0000


	//----- nvinfo : EIATTR_MAXREG_COUNT
	.align		4
        /*003c*/ 	.byte	0x03, 0x1b
        /*003e*/ 	.short	0x00ff


	//----- nvinfo : EIATTR_EXIT_INSTR_OFFSETS
	.align		4
        /*0040*/ 	.byte	0x04, 0x1c
        /*0042*/ 	.short	(.L_17 - .L_16)


	//   ....[0]....
.L_16:
        /*0044*/ 	.word	0x00000360


	//----- nvinfo : EIATTR_REQNTID
	.align		4
.L_17:
        /*0048*/ 	.byte	0x04, 0x10
        /*004a*/ 	.short	(.L_19 - .L_18)
.L_18:
        /*004c*/ 	.word	0x00000080
        /*0050*/ 	.word	0x00000001
        /*0054*/ 	.word	0x00000001


	//----- nvinfo : EIATTR_CBANK_PARAM_SIZE
	.align		4
.L_19:
        /*0058*/ 	.byte	0x03, 0x19
        /*005a*/ 	.short	0x0014


	//----- nvinfo : EIATTR_PARAM_CBANK
	.align		4
        /*005c*/ 	.byte	0x04, 0x0a
        /*005e*/ 	.short	(.L_21 - .L_20)
	.align		4
.L_20:
        /*0060*/ 	.word	index@(.nv.constant0.triton_poi_fused_convolution_relu_8)
        /*0064*/ 	.short	0x0210
        /*0066*/ 	.short	0x0014


	//----- nvinfo : EIATTR_SW_WAR
	.align		4
.L_21:
        /*0068*/ 	.byte	0x04, 0x36
        /*006a*/ 	.short	(.L_23 - .L_22)
.L_22:
        /*006c*/ 	.word	0x00000008
.L_23:


//--------------------- .nv.callgraph             --------------------------
	.section	.nv.callgraph,"",@"SHT_CUDA_CALLGRAPH"
	.align	4
	.sectionentsize	8
	.align		4
        /*0000*/ 	.word	0x00000000
	.align		4
        /*0004*/ 	.word	0xffffffff
	.align		4
        /*0008*/ 	.word	0x00000000
	.align		4
        /*000c*/ 	.word	0xfffffffe
	.align		4
        /*0010*/ 	.word	0x00000000
	.align		4
        /*0014*/ 	.word	0xfffffffd
	.align		4
        /*0018*/ 	.word	0x00000000
	.align		4
        /*001c*/ 	.word	0xfffffffc


//--------------------- .text.triton_poi_fused_convolution_relu_8 --------------------------
	.section	.text.triton_poi_fused_convolution_relu_8,"ax",@progbits
	.align	128
        .global         triton_poi_fused_convolution_relu_8
        .type           triton_poi_fused_convolution_relu_8,@function
        .size           triton_poi_fused_convolution_relu_8,(.L_x_1 - triton_poi_fused_convolution_relu_8)
        .other          triton_poi_fused_convolution_relu_8,@"STO_CUDA_ENTRY STV_DEFAULT"
triton_poi_fused_convolution_relu_8:
.text.triton_poi_fused_convolution_relu_8:
[----:B------:R-:W-:Y:S01]  /*0000*/  LDC R1, c[0x0][0x28] ;  /* 0x00000a00ff017b82 */ /* 0x000fe20000000800 */
[----:B------:R-:W1:Y:S07]  /*0010*/  S2R R0, SR_TID.X ;  /* 0x0000000000007919 */ /* 0x000e6e0000002100 */
[----:B------:R-:W2:Y:S01]  /*0020*/  LDC.64 R2, c[0x0][0x218] ;  /* 0x00008600ff027b82 */ /* 0x000ea20000000a00 */
[----:B------:R-:W-:Y:S01]  /*0030*/  ULDC.64 UR4, c[0x0][0x208] ;  /* 0x0000820000047ab9 */ /* 0x000fe20000000a00 */
[----:B------:R-:W3:Y:S06]  /*0040*/  S2R R5, SR_CTAID.X ;  /* 0x0000000000057919 */ /* 0x000eec0000002500 */
[----:B------:R-:W4:Y:S01]  /*0050*/  LDC.64 R8, c[0x0][0x210] ;  /* 0x00008400ff087b82 */ /* 0x000f220000000a00 */
[----:B-1----:R-:W-:Y:S01]  /*0060*/  IMAD.SHL.U32 R0, R0, 0x4, RZ ;  /* 0x0000000400007824 */ /* 0x002fe200078e00ff */
[----:B---3--:R-:W-:-:S04]  /*0070*/  SHF.R.S32.HI R4, RZ, 0x15, R5 ;  /* 0x00000015ff047819 */ /* 0x008fc80000011405 */
[----:B------:R-:W-:Y:S02]  /*0080*/  LOP3.LUT R0, R0, 0x1fc, RZ, 0xc0, !PT ;  /* 0x000001fc00007812 */ /* 0x000fe400078ec0ff */
[----:B------:R-:W-:-:S03]  /*0090*/  SGXT R4, R4, 0x1 ;  /* 0x000000010404781a */ /* 0x000fc60000000200 */
[----:B------:R-:W-:-:S04]  /*00a0*/  IMAD R5, R5, 0x400, R0 ;  /* 0x0000040005057824 */ /* 0x000fc800078e0200 */
[----:B----4-:R-:W-:Y:S01]  /*00b0*/  IMAD.WIDE R8, R5, 0x4, R8 ;  /* 0x0000000405087825 */ /* 0x010fe200078e0208 */
[----:B------:R-:W-:-:S04]  /*00c0*/  LEA.HI R4, R4, R5, RZ, 0x8 ;  /* 0x0000000504047211 */ /* 0x000fc800078f40ff */
[----:B------:R-:W-:Y:S01]  /*00d0*/  SHF.R.S32.HI R0, RZ, 0x8, R4 ;  /* 0x00000008ff007819 */ /* 0x000fe20000011404 */
[----:B------:R-:W-:-:S03]  /*00e0*/  VIADD R4, R4, 0x200 ;  /* 0x0000020004047836 */ /* 0x000fc60000000000 */
[----:B------:R-:W-:Y:S02]  /*00f0*/  LEA.HI R6, R0, R0, RZ, 0x7 ;  /* 0x0000000000067211 */ /* 0x000fe400078f38ff */
[----:B------:R-:W-:Y:S02]  /*0100*/  SHF.R.S32.HI R4, RZ, 0x8, R4 ;  /* 0x00000008ff047819 */ /* 0x000fe40000011404 */
[----:B------:R-:W-:Y:S02]  /*0110*/  LOP3.LUT R7, R6, 0xffffff80, RZ, 0xc0, !PT ;  /* 0xffffff8006077812 */ /* 0x000fe400078ec0ff */
[----:B------:R-:W-:-:S03]  /*0120*/  LEA.HI R6, R4, R4, RZ, 0x7 ;  /* 0x0000000404067211 */ /* 0x000fc600078f38ff */
[----:B------:R-:W-:Y:S01]  /*0130*/  IMAD.IADD R7, R0, 0x1, -R7 ;  /* 0x0000000100077824 */ /* 0x000fe200078e0a07 */
[----:B------:R-:W-:-:S03]  /*0140*/  LOP3.LUT R13, R6, 0xffffff80, RZ, 0xc0, !PT ;  /* 0xffffff80060d7812 */ /* 0x000fc600078ec0ff */
[----:B--2---:R-:W-:-:S04]  /*0150*/  IMAD.WIDE R10, R7, 0x4, R2 ;  /* 0x00000004070a7825 */ /* 0x004fc800078e0202 */
[----:B------:R-:W-:Y:S02]  /*0160*/  IMAD.IADD R13, R4, 0x1, -R13 ;  /* 0x00000001040d7824 */ /* 0x000fe400078e0a0d */
[----:B------:R-:W2:Y:S02]  /*0170*/  LDG.E.128 R4, desc[UR4][R8.64] ;  /* 0x0000000408047981 */ /* 0x000ea4000c1e1d00 */
[----:B------:R-:W-:Y:S02]  /*0180*/  IMAD.WIDE R2, R13, 0x4, R2 ;  /* 0x000000040d027825 */ /* 0x000fe400078e0202 */
[----:B------:R-:W2:Y:S04]  /*0190*/  LDG.E.EL R10, desc[UR4][R10.64] ;  /* 0x000000040a0a7981 */ /* 0x000ea8000c2e1900 */
[----:B------:R-:W3:Y:S04]  /*01a0*/  LDG.E.EL R2, desc[UR4][R2.64] ;  /* 0x0000000402027981 */ /* 0x000ee8000c2e1900 */
[----:B------:R-:W3:Y:S01]  /*01b0*/  LDG.E.128 R12, desc[UR4][R8.64+0x800] ;  /* 0x00080004080c7981 */ /* 0x000ee2000c1e1d00 */
[CC--:B--2---:R-:W-:Y:S01]  /*01c0*/  FSETP.GEU.AND P6, PT, R5.reuse, -R10.reuse, PT ;  /* 0x8000000a0500720b */ /* 0x0c4fe20003fce000 */
[--C-:B------:R-:W-:Y:S01]  /*01d0*/  FADD R5, R5, R10.reuse ;  /* 0x0000000a05057221 */ /* 0x100fe20000000000 */
[CC--:B------:R-:W-:Y:S01]  /*01e0*/  FSETP.GEU.AND P0, PT, R6.reuse, -R10.reuse, PT ;  /* 0x8000000a0600720b */ /* 0x0c0fe20003f0e000 */
[--C-:B------:R-:W-:Y:S01]  /*01f0*/  FADD R6, R6, R10.reuse ;  /* 0x0000000a06067221 */ /* 0x100fe20000000000 */
[C---:B------:R-:W-:Y:S01]  /*0200*/  FSETP.GEU.AND P1, PT, R7.reuse, -R10, PT ;  /* 0x8000000a0700720b */ /* 0x040fe20003f2e000 */
[----:B------:R-:W-:Y:S01]  /*0210*/  FADD R7, R7, R10 ;  /* 0x0000000a07077221 */ /* 0x000fe20000000000 */
[----:B------:R-:W-:-:S02]  /*0220*/  SEL R5, R5, RZ, P6 ;  /* 0x000000ff05057207 */ /* 0x000fc40003000000 */
[CC--:B---3--:R-:W-:Y:S01]  /*0230*/  FSETP.GEU.AND P3, PT, R13.reuse, -R2.reuse, PT ;  /* 0x800000020d00720b */ /* 0x0c8fe20003f6e000 */
[--C-:B------:R-:W-:Y:S01]  /*0240*/  FADD R13, R13, R2.reuse ;  /* 0x000000020d0d7221 */ /* 0x100fe20000000000 */
[CC--:B------:R-:W-:Y:S01]  /*0250*/  FSETP.GEU.AND P4, PT, R14.reuse, -R2.reuse, PT ;  /* 0x800000020e00720b */ /* 0x0c0fe20003f8e000 */
[--C-:B------:R-:W-:Y:S01]  /*0260*/  FADD R14, R14, R2.reuse ;  /* 0x000000020e0e7221 */ /* 0x100fe20000000000 */
[C---:B------:R-:W-:Y:S01]  /*0270*/  FSETP.GEU.AND P5, PT, R15.reuse, -R2, PT ;  /* 0x800000020f00720b */ /* 0x040fe20003fae000 */
[----:B------:R-:W-:Y:S01]  /*0280*/  FADD R15, R15, R2 ;  /* 0x000000020f0f7221 */ /* 0x000fe20000000000 */
[C---:B------:R-:W-:Y:S01]  /*0290*/  FSETP.GEU.AND P2, PT, R4.reuse, -R10, PT ;  /* 0x8000000a0400720b */ /* 0x040fe20003f4e000 */
[----:B------:R-:W-:Y:S01]  /*02a0*/  FADD R4, R4, R10 ;  /* 0x0000000a04047221 */ /* 0x000fe20000000000 */
[C---:B------:R-:W-:Y:S01]  /*02b0*/  FSETP.GEU.AND P6, PT, R12.reuse, -R2, PT ;  /* 0x800000020c00720b */ /* 0x040fe20003fce000 */
[----:B------:R-:W-:Y:S01]  /*02c0*/  FADD R2, R12, R2 ;  /* 0x000000020c027221 */ /* 0x000fe20000000000 */
[----:B------:R-:W-:-:S02]  /*02d0*/  SEL R6, R6, RZ, P0 ;  /* 0x000000ff06067207 */ /* 0x000fc40000000000 */
[----:B------:R-:W-:Y:S02]  /*02e0*/  SEL R7, R7, RZ, P1 ;  /* 0x000000ff07077207 */ /* 0x000fe40000800000 */
[----:B------:R-:W-:Y:S02]  /*02f0*/  SEL R4, R4, RZ, P2 ;  /* 0x000000ff04047207 */ /* 0x000fe40001000000 */
[----:B------:R-:W-:Y:S02]  /*0300*/  SEL R13, R13, RZ, P3 ;  /* 0x000000ff0d0d7207 */ /* 0x000fe40001800000 */
[----:B------:R-:W-:Y:S01]  /*0310*/  SEL R14, R14, RZ, P4 ;  /* 0x000000ff0e0e7207 */ /* 0x000fe20002000000 */
[----:B------:R-:W-:Y:S01]  /*0320*/  STG.E.128 desc[UR4][R8.64], R4 ;  /* 0x0000000408007986 */ /* 0x000fe2000c101d04 */
[----:B------:R-:W-:Y:S02]  /*0330*/  SEL R15, R15, RZ, P5 ;  /* 0x000000ff0f0f7207 */ /* 0x000fe40002800000 */
[----:B------:R-:W-:-:S05]  /*0340*/  SEL R12, R2, RZ, P6 ;  /* 0x000000ff020c7207 */ /* 0x000fca0003000000 */
[----:B------:R-:W-:Y:S01]  /*0350*/  STG.E.128 desc[UR4][R8.64+0x800], R12 ;  /* 0x0008000c08007986 */ /* 0x000fe2000c101d04 */
[----:B------:R-:W-:Y:S05]  /*0360*/  EXIT ;  /* 0x000000000000794d */ /* 0x000fea0003800000 */
.L_x_0:
[----:B------:R-:W-:-:S00]  /*0370*/  BRA `(.L_x_0) ;  /* 0xfffffffc00fc7947 */ /* 0x000fc0000383ffff */
[----:B------:R-:W-:-:S00]  /*0380*/  NOP ;  /* 0x0000000000007918 */ /* 0x000fc00000000000 */
[----:B------:R-:W-:-:S00]  /*0390*/  NOP ;  /* 0x0000000000007918 */ /* 0x000fc00000000000 */
[----:B------:R-:W-:-:S00]  /*03a0*/  NOP ;  /* 0x0000000000007918 */ /* 0x000fc00000000000 */
[----:B------:R-:W-:-:S00]  /*03b0*/  NOP ;  /* 0x0000000000007918 */ /* 0x000fc00000000000 */
[----:B------:R-:W-:-:S00]  /*03c0*/  NOP ;  /* 0x0000000000007918 */ /* 0x000fc00000000000 */
[----:B------:R-:W-:-:S00]  /*03d0*/  NOP ;  /* 0x0000000000007918 */ /* 0x000fc00000000000 */
[----:B------:R-:W-:-:S00]  /*03e0*/  NOP ;  /* 0x0000000000007918 */ /* 0x000fc00000000000 */
[----:B------:R-:W-:-:S00]  /*03f0*/  NOP ;  /* 0x0000000000007918 */ /* 0x000fc00000000000 */
.L_x_1:


//--------------------- .nv.constant0.triton_poi_fused_convolution_relu_8 --------------------------
	.section	.nv.constant0.triton_poi_fused_convolution_relu_8,"a",@progbits
	.sectionflags	@""
	.align	4
.nv.constant0.triton_poi_fused_convolution_relu_8:
	.zero		548
